//
// Generated by NVIDIA NVVM Compiler
//
// Compiler Build ID: CL-36424714
// Cuda compilation tools, release 13.0, V13.0.88
// Based on NVVM 20.0.0
//

.version 9.0
.target sm_100
.address_size 64

	// .globl	main_kernel0
// _ZZ12main_kernel0E15PadInput_shared has been demoted
// _ZZ12main_kernel0E13weight_shared has been demoted

.visible .entry main_kernel0(
	.param .u64 .ptr .align 1 main_kernel0_param_0,
	.param .u64 .ptr .align 1 main_kernel0_param_1,
	.param .u64 .ptr .align 1 main_kernel0_param_2
)
.maxntid 64
{
	.local .align 16 .b8 	__local_depot0[32];
	.reg .b64 	%SP;
	.reg .b64 	%SPL;
	.reg .pred 	%p<3>;
	.reg .b32 	%r<58>;
	.reg .b32 	%f<196>;
	.reg .b64 	%rd<21>;
	// demoted variable
	.shared .align 4 .b8 _ZZ12main_kernel0E15PadInput_shared[2048];
	// demoted variable
	.shared .align 4 .b8 _ZZ12main_kernel0E13weight_shared[4096];
	mov.u64 	%SPL, __local_depot0;
	add.u64 	%rd1, %SPL, 0;
	mov.f32 	%f65, 0f00000000;
	st.local.v4.f32 	[%rd1], {%f65, %f65, %f65, %f65};
	st.local.v4.f32 	[%rd1+16], {%f65, %f65, %f65, %f65};
	mov.u32 	%r1, %tid.x;
	shl.b32 	%r12, %r1, 1;
	mov.u32 	%r13, %ctaid.x;
	mul.hi.u32 	%r14, %r13, -1840700269;
	shr.u32 	%r2, %r14, 4;
	mul.lo.s32 	%r15, %r2, 28;
	sub.s32 	%r3, %r13, %r15;
	and.b32  	%r4, %r12, 30;
	shl.b32 	%r16, %r13, 5;
	and.b32  	%r5, %r16, 96;
	shl.b32 	%r17, %r1, 3;
	and.b32  	%r18, %r17, 384;
	mov.u32 	%r19, _ZZ12main_kernel0E15PadInput_shared;
	add.s32 	%r6, %r19, %r18;
	mov.b32 	%r56, 0;
$L__BB0_1:
	ld.param.u64 	%rd18, [main_kernel0_param_1];
	ld.param.u64 	%rd17, [main_kernel0_param_0];
	bar.sync 	0;
	shl.b32 	%r21, %r56, 5;
	shl.b32 	%r22, %r1, 5;
	and.b32  	%r23, %r22, 1536;
	mul.lo.s32 	%r24, %r2, 57344;
	or.b32  	%r25, %r23, %r24;
	or.b32  	%r26, %r25, %r4;
	shl.b32 	%r27, %r3, 9;
	and.b32  	%r28, %r27, 14336;
	add.s32 	%r29, %r26, %r28;
	add.s32 	%r30, %r29, %r21;
	cvta.to.global.u64 	%rd8, %rd17;
	mul.wide.u32 	%rd9, %r30, 4;
	add.s64 	%rd10, %rd8, %rd9;
	ld.global.nc.v2.f32 	{%f66, %f67}, [%rd10];
	shl.b32 	%r31, %r1, 3;
	mov.u32 	%r32, _ZZ12main_kernel0E15PadInput_shared;
	add.s32 	%r33, %r32, %r31;
	st.shared.v2.f32 	[%r33], {%f66, %f67};
	ld.global.nc.v2.f32 	{%f68, %f69}, [%rd10+57344];
	st.shared.v2.f32 	[%r33+512], {%f68, %f69};
	ld.global.nc.v2.f32 	{%f70, %f71}, [%rd10+114688];
	st.shared.v2.f32 	[%r33+1024], {%f70, %f71};
	ld.global.nc.v2.f32 	{%f72, %f73}, [%rd10+172032];
	st.shared.v2.f32 	[%r33+1536], {%f72, %f73};
	shl.b32 	%r34, %r56, 12;
	shl.b32 	%r35, %r1, 4;
	and.b32  	%r36, %r35, 896;
	or.b32  	%r37, %r5, %r36;
	shl.b32 	%r38, %r1, 2;
	and.b32  	%r39, %r38, 28;
	add.s32 	%r40, %r37, %r39;
	or.b32  	%r41, %r40, %r34;
	cvta.to.global.u64 	%rd11, %rd18;
	mul.wide.u32 	%rd12, %r41, 4;
	add.s64 	%rd13, %rd11, %rd12;
	ld.global.nc.v4.f32 	{%f74, %f75, %f76, %f77}, [%rd13];
	mov.u32 	%r42, _ZZ12main_kernel0E13weight_shared;
	add.s32 	%r43, %r42, %r35;
	st.shared.v4.f32 	[%r43], {%f74, %f75, %f76, %f77};
	ld.global.nc.v4.f32 	{%f78, %f79, %f80, %f81}, [%rd13+4096];
	st.shared.v4.f32 	[%r43+1024], {%f78, %f79, %f80, %f81};
	ld.global.nc.v4.f32 	{%f82, %f83, %f84, %f85}, [%rd13+8192];
	st.shared.v4.f32 	[%r43+2048], {%f82, %f83, %f84, %f85};
	ld.global.nc.v4.f32 	{%f86, %f87, %f88, %f89}, [%rd13+12288];
	st.shared.v4.f32 	[%r43+3072], {%f86, %f87, %f88, %f89};
	bar.sync 	0;
	shl.b32 	%r44, %r4, 2;
	add.s32 	%r45, %r42, %r44;
	ld.shared.f32 	%f1, [%r45];
	ld.shared.f32 	%f2, [%r45+128];
	ld.shared.f32 	%f3, [%r45+256];
	ld.shared.f32 	%f4, [%r45+384];
	ld.shared.f32 	%f5, [%r45+512];
	ld.shared.f32 	%f6, [%r45+640];
	ld.shared.f32 	%f7, [%r45+768];
	ld.shared.f32 	%f8, [%r45+896];
	ld.shared.f32 	%f9, [%r45+1024];
	ld.shared.f32 	%f10, [%r45+1152];
	ld.shared.f32 	%f11, [%r45+1280];
	ld.shared.f32 	%f12, [%r45+1408];
	ld.shared.f32 	%f13, [%r45+1536];
	ld.shared.f32 	%f14, [%r45+1664];
	ld.shared.f32 	%f15, [%r45+1792];
	ld.shared.f32 	%f16, [%r45+1920];
	ld.shared.f32 	%f17, [%r45+2048];
	ld.shared.f32 	%f18, [%r45+2176];
	ld.shared.f32 	%f19, [%r45+2304];
	ld.shared.f32 	%f20, [%r45+2432];
	ld.shared.f32 	%f21, [%r45+2560];
	ld.shared.f32 	%f22, [%r45+2688];
	ld.shared.f32 	%f23, [%r45+2816];
	ld.shared.f32 	%f24, [%r45+2944];
	ld.shared.f32 	%f25, [%r45+3072];
	ld.shared.f32 	%f26, [%r45+3200];
	ld.shared.f32 	%f27, [%r45+3328];
	ld.shared.f32 	%f28, [%r45+3456];
	ld.shared.f32 	%f29, [%r45+3584];
	ld.shared.f32 	%f30, [%r45+3712];
	ld.shared.f32 	%f31, [%r45+3840];
	ld.shared.f32 	%f32, [%r45+3968];
	ld.shared.f32 	%f33, [%r45+4];
	ld.shared.f32 	%f34, [%r45+132];
	ld.shared.f32 	%f35, [%r45+260];
	ld.shared.f32 	%f36, [%r45+388];
	ld.shared.f32 	%f37, [%r45+516];
	ld.shared.f32 	%f38, [%r45+644];
	ld.shared.f32 	%f39, [%r45+772];
	ld.shared.f32 	%f40, [%r45+900];
	ld.shared.f32 	%f41, [%r45+1028];
	ld.shared.f32 	%f42, [%r45+1156];
	ld.shared.f32 	%f43, [%r45+1284];
	ld.shared.f32 	%f44, [%r45+1412];
	ld.shared.f32 	%f45, [%r45+1540];
	ld.shared.f32 	%f46, [%r45+1668];
	ld.shared.f32 	%f47, [%r45+1796];
	ld.shared.f32 	%f48, [%r45+1924];
	ld.shared.f32 	%f49, [%r45+2052];
	ld.shared.f32 	%f50, [%r45+2180];
	ld.shared.f32 	%f51, [%r45+2308];
	ld.shared.f32 	%f52, [%r45+2436];
	ld.shared.f32 	%f53, [%r45+2564];
	ld.shared.f32 	%f54, [%r45+2692];
	ld.shared.f32 	%f55, [%r45+2820];
	ld.shared.f32 	%f56, [%r45+2948];
	ld.shared.f32 	%f57, [%r45+3076];
	ld.shared.f32 	%f58, [%r45+3204];
	ld.shared.f32 	%f59, [%r45+3332];
	ld.shared.f32 	%f60, [%r45+3460];
	ld.shared.f32 	%f61, [%r45+3588];
	ld.shared.f32 	%f62, [%r45+3716];
	ld.shared.f32 	%f63, [%r45+3844];
	ld.shared.f32 	%f64, [%r45+3972];
	mov.b32 	%r57, 64;
	mov.u64 	%rd20, %rd1;
$L__BB0_2:
	add.s32 	%r46, %r6, %r57;
	ld.local.v2.f32 	{%f90, %f91}, [%rd20];
	ld.shared.f32 	%f92, [%r46+-64];
	fma.rn.f32 	%f93, %f92, %f1, %f90;
	ld.shared.f32 	%f94, [%r46+-60];
	fma.rn.f32 	%f95, %f94, %f2, %f93;
	ld.shared.f32 	%f96, [%r46+-56];
	fma.rn.f32 	%f97, %f96, %f3, %f95;
	ld.shared.f32 	%f98, [%r46+-52];
	fma.rn.f32 	%f99, %f98, %f4, %f97;
	ld.shared.f32 	%f100, [%r46+-48];
	fma.rn.f32 	%f101, %f100, %f5, %f99;
	ld.shared.f32 	%f102, [%r46+-44];
	fma.rn.f32 	%f103, %f102, %f6, %f101;
	ld.shared.f32 	%f104, [%r46+-40];
	fma.rn.f32 	%f105, %f104, %f7, %f103;
	ld.shared.f32 	%f106, [%r46+-36];
	fma.rn.f32 	%f107, %f106, %f8, %f105;
	ld.shared.f32 	%f108, [%r46+-32];
	fma.rn.f32 	%f109, %f108, %f9, %f107;
	ld.shared.f32 	%f110, [%r46+-28];
	fma.rn.f32 	%f111, %f110, %f10, %f109;
	ld.shared.f32 	%f112, [%r46+-24];
	fma.rn.f32 	%f113, %f112, %f11, %f111;
	ld.shared.f32 	%f114, [%r46+-20];
	fma.rn.f32 	%f115, %f114, %f12, %f113;
	ld.shared.f32 	%f116, [%r46+-16];
	fma.rn.f32 	%f117, %f116, %f13, %f115;
	ld.shared.f32 	%f118, [%r46+-12];
	fma.rn.f32 	%f119, %f118, %f14, %f117;
	ld.shared.f32 	%f120, [%r46+-8];
	fma.rn.f32 	%f121, %f120, %f15, %f119;
	ld.shared.f32 	%f122, [%r46+-4];
	fma.rn.f32 	%f123, %f122, %f16, %f121;
	ld.shared.f32 	%f124, [%r46];
	fma.rn.f32 	%f125, %f124, %f17, %f123;
	ld.shared.f32 	%f126, [%r46+4];
	fma.rn.f32 	%f127, %f126, %f18, %f125;
	ld.shared.f32 	%f128, [%r46+8];
	fma.rn.f32 	%f129, %f128, %f19, %f127;
	ld.shared.f32 	%f130, [%r46+12];
	fma.rn.f32 	%f131, %f130, %f20, %f129;
	ld.shared.f32 	%f132, [%r46+16];
	fma.rn.f32 	%f133, %f132, %f21, %f131;
	ld.shared.f32 	%f134, [%r46+20];
	fma.rn.f32 	%f135, %f134, %f22, %f133;
	ld.shared.f32 	%f136, [%r46+24];
	fma.rn.f32 	%f137, %f136, %f23, %f135;
	ld.shared.f32 	%f138, [%r46+28];
	fma.rn.f32 	%f139, %f138, %f24, %f137;
	ld.shared.f32 	%f140, [%r46+32];
	fma.rn.f32 	%f141, %f140, %f25, %f139;
	ld.shared.f32 	%f142, [%r46+36];
	fma.rn.f32 	%f143, %f142, %f26, %f141;
	ld.shared.f32 	%f144, [%r46+40];
	fma.rn.f32 	%f145, %f144, %f27, %f143;
	ld.shared.f32 	%f146, [%r46+44];
	fma.rn.f32 	%f147, %f146, %f28, %f145;
	ld.shared.f32 	%f148, [%r46+48];
	fma.rn.f32 	%f149, %f148, %f29, %f147;
	ld.shared.f32 	%f150, [%r46+52];
	fma.rn.f32 	%f151, %f150, %f30, %f149;
	ld.shared.f32 	%f152, [%r46+56];
	fma.rn.f32 	%f153, %f152, %f31, %f151;
	ld.shared.f32 	%f154, [%r46+60];
	fma.rn.f32 	%f155, %f154, %f32, %f153;
	fma.rn.f32 	%f156, %f92, %f33, %f91;
	fma.rn.f32 	%f157, %f94, %f34, %f156;
	fma.rn.f32 	%f158, %f96, %f35, %f157;
	fma.rn.f32 	%f159, %f98, %f36, %f158;
	fma.rn.f32 	%f160, %f100, %f37, %f159;
	fma.rn.f32 	%f161, %f102, %f38, %f160;
	fma.rn.f32 	%f162, %f104, %f39, %f161;
	fma.rn.f32 	%f163, %f106, %f40, %f162;
	fma.rn.f32 	%f164, %f108, %f41, %f163;
	fma.rn.f32 	%f165, %f110, %f42, %f164;
	fma.rn.f32 	%f166, %f112, %f43, %f165;
	fma.rn.f32 	%f167, %f114, %f44, %f166;
	fma.rn.f32 	%f168, %f116, %f45, %f167;
	fma.rn.f32 	%f169, %f118, %f46, %f168;
	fma.rn.f32 	%f170, %f120, %f47, %f169;
	fma.rn.f32 	%f171, %f122, %f48, %f170;
	fma.rn.f32 	%f172, %f124, %f49, %f171;
	fma.rn.f32 	%f173, %f126, %f50, %f172;
	fma.rn.f32 	%f174, %f128, %f51, %f173;
	fma.rn.f32 	%f175, %f130, %f52, %f174;
	fma.rn.f32 	%f176, %f132, %f53, %f175;
	fma.rn.f32 	%f177, %f134, %f54, %f176;
	fma.rn.f32 	%f178, %f136, %f55, %f177;
	fma.rn.f32 	%f179, %f138, %f56, %f178;
	fma.rn.f32 	%f180, %f140, %f57, %f179;
	fma.rn.f32 	%f181, %f142, %f58, %f180;
	fma.rn.f32 	%f182, %f144, %f59, %f181;
	fma.rn.f32 	%f183, %f146, %f60, %f182;
	fma.rn.f32 	%f184, %f148, %f61, %f183;
	fma.rn.f32 	%f185, %f150, %f62, %f184;
	fma.rn.f32 	%f186, %f152, %f63, %f185;
	fma.rn.f32 	%f187, %f154, %f64, %f186;
	st.local.v2.f32 	[%rd20], {%f155, %f187};
	add.s32 	%r57, %r57, 512;
	add.s64 	%rd20, %rd20, 8;
	setp.ne.s32 	%p1, %r57, 2112;
	@%p1 bra 	$L__BB0_2;
	add.s32 	%r56, %r56, 1;
	setp.ne.s32 	%p2, %r56, 16;
	@%p2 bra 	$L__BB0_1;
	ld.param.u64 	%rd19, [main_kernel0_param_2];
	cvta.to.global.u64 	%rd14, %rd19;
	mul.lo.s32 	%r47, %r2, 14336;
	shl.b32 	%r48, %r3, 7;
	and.b32  	%r49, %r48, 3584;
	shl.b32 	%r50, %r1, 3;
	and.b32  	%r51, %r50, 384;
	or.b32  	%r52, %r51, %r47;
	or.b32  	%r53, %r52, %r5;
	add.s32 	%r54, %r53, %r4;
	add.s32 	%r55, %r54, %r49;
	ld.local.v4.f32 	{%f188, %f189, %f190, %f191}, [%rd1];
	mul.wide.u32 	%rd15, %r55, 4;
	add.s64 	%rd16, %rd14, %rd15;
	st.global.f32 	[%rd16], %f188;
	st.global.f32 	[%rd16+4], %f189;
	st.global.f32 	[%rd16+14336], %f190;
	st.global.f32 	[%rd16+14340], %f191;
	ld.local.v4.f32 	{%f192, %f193, %f194, %f195}, [%rd1+16];
	st.global.f32 	[%rd16+28672], %f192;
	st.global.f32 	[%rd16+28676], %f193;
	st.global.f32 	[%rd16+43008], %f194;
	st.global.f32 	[%rd16+43012], %f195;
	ret;

}


// ===== COMPILED SASS (sm_100) =====

	.target	sm_100

	.elftype	@"ET_EXEC"


//--------------------- .note.nv.tkinfo           --------------------------
	.section	.note.nv.tkinfo,"",@"SHT_NOTE"
	.sectionflags	@"SHF_NOTE_NV_TKINFO"
	.tkinfo
        /*0018*/ 	.word	0x00000002
        /*0030*/ 	.string	""
        /*0030*/ 	.string	"ptxas"
        /*0030*/ 	.string	"Cuda compilation tools, release 13.0, V13.0.88"
        /*0030*/ 	.string	"Build cuda_13.0.r13.0/compiler.36424714_0"
        /*0030*/ 	.string	"-arch sm_100 -m 64 "



//--------------------- .note.nv.cuinfo           --------------------------
	.section	.note.nv.cuinfo,"",@"SHT_NOTE"
	.sectionflags	@"SHF_NOTE_NV_CUINFO"
        /*0018*/ 	.short	0x0002
        /*001a*/ 	.short	0x0064
        /*001c*/ 	.short	0x0082
	.zero		2


//--------------------- .nv.info                  --------------------------
	.section	.nv.info,"",@"SHT_CUDA_INFO"
	.align	4


	//----- nvinfo : EIATTR_REGCOUNT
	.align		4
        /*0000*/ 	.byte	0x04, 0x2f
        /*0002*/ 	.short	(.L_1 - .L_0)
	.align		4
.L_0:
        /*0004*/ 	.word	index@(main_kernel0)
        /*0008*/ 	.word	0x0000005c


	//----- nvinfo : EIATTR_FRAME_SIZE
	.align		4
.L_1:
        /*000c*/ 	.byte	0x04, 0x11
        /*000e*/ 	.short	(.L_3 - .L_2)
	.align		4
.L_2:
        /*0010*/ 	.word	index@(main_kernel0)
        /*0014*/ 	.word	0x00000000


	//----- nvinfo : EIATTR_MIN_STACK_SIZE
	.align		4
.L_3:
        /*0018*/ 	.byte	0x04, 0x12
        /*001a*/ 	.short	(.L_5 - .L_4)
	.align		4
.L_4:
        /*001c*/ 	.word	index@(main_kernel0)
        /*0020*/ 	.word	0x00000000
.L_5:


//--------------------- .nv.compat                --------------------------
	.section	.nv.compat,"",@"SHT_CUDA_COMPAT_INFO"
	.align	4
        /*0000*/ 	.byte	0x02, 0x09, 0x00, 0x00, 0x02, 0x02, 0x01, 0x00, 0x02, 0x05, 0x05, 0x00, 0x03, 0x07, 0x01, 0x01
        /*0010*/ 	.byte	0x02, 0x03, 0x00, 0x00, 0x02, 0x06, 0x01, 0x00, 0x04, 0x0b, 0x08, 0x00, 0x09, 0x00, 0x00, 0x00
        /*0020*/ 	.byte	0x00, 0x00, 0x00, 0x00


//--------------------- .nv.info.main_kernel0     --------------------------
	.section	.nv.info.main_kernel0,"",@"SHT_CUDA_INFO"
	.sectionflags	@""
	.align	4


	//----- nvinfo : EIATTR_CUDA_API_VERSION
	.align		4
        /*0000*/ 	.byte	0x04, 0x37
        /*0002*/ 	.short	(.L_7 - .L_6)
.L_6:
        /*0004*/ 	.word	0x00000082


	//----- nvinfo : EIATTR_KPARAM_INFO
	.align		4
.L_7:
        /*0008*/ 	.byte	0x04, 0x17
        /*000a*/ 	.short	(.L_9 - .L_8)
.L_8:
        /*000c*/ 	.word	0x00000000
        /*0010*/ 	.short	0x0002
        /*0012*/ 	.short	0x0010
        /*0014*/ 	.byte	0x00, 0xf5, 0x21, 0x00


	//----- nvinfo : EIATTR_KPARAM_INFO
	.align		4
.L_9:
        /*0018*/ 	.byte	0x04, 0x17
        /*001a*/ 	.short	(.L_11 - .L_10)
.L_10:
        /*001c*/ 	.word	0x00000000
        /*0020*/ 	.short	0x0001
        /*0022*/ 	.short	0x0008
        /*0024*/ 	.byte	0x00, 0xf5, 0x21, 0x00


	//----- nvinfo : EIATTR_KPARAM_INFO
	.align		4
.L_11:
        /*0028*/ 	.byte	0x04, 0x17
        /*002a*/ 	.short	(.L_13 - .L_12)
.L_12:
        /*002c*/ 	.word	0x00000000
        /*0030*/ 	.short	0x0000
        /*0032*/ 	.short	0x0000
        /*0034*/ 	.byte	0x00, 0xf5, 0x21, 0x00


	//----- nvinfo : EIATTR_SPARSE_MMA_MASK
	.align		4
.L_13:
        /*0038*/ 	.byte	0x03, 0x50
        /*003a*/ 	.short	0x0000


	//----- nvinfo : EIATTR_MAXREG_COUNT
	.align		4
        /*003c*/ 	.byte	0x03, 0x1b
        /*003e*/ 	.short	0x00ff


	//----- nvinfo : EIATTR_NUM_BARRIERS
	.align		4
        /*0040*/ 	.byte	0x02, 0x4c
        /*0042*/ 	.byte	0x01
	.zero		1


	//----- nvinfo : EIATTR_MERCURY_ISA_VERSION
	.align		4
        /*0044*/ 	.byte	0x03, 0x5f
        /*0046*/ 	.short	0x0101


	//----- nvinfo : EIATTR_VRC_CTA_INIT_COUNT
	.align		4
        /*0048*/ 	.byte	0x02, 0x4a
	.zero		1
	.zero		1


	//----- nvinfo : EIATTR_EXIT_INSTR_OFFSETS
	.align		4
        /*004c*/ 	.byte	0x04, 0x1c
        /*004e*/ 	.short	(.L_15 - .L_14)


	//   ....[0]....
.L_14:
        /*0050*/ 	.word	0x00000d60


	//----- nvinfo : EIATTR_MAX_THREADS
	.align		4
.L_15:
        /*0054*/ 	.byte	0x04, 0x05
        /*0056*/ 	.short	(.L_17 - .L_16)
.L_16:
        /*0058*/ 	.word	0x00000040
        /*005c*/ 	.word	0x00000001
        /*0060*/ 	.word	0x00000001


	//----- nvinfo : EIATTR_CBANK_PARAM_SIZE
	.align		4
.L_17:
        /*0064*/ 	.byte	0x03, 0x19
        /*0066*/ 	.short	0x0018


	//----- nvinfo : EIATTR_PARAM_CBANK
	.align		4
        /*0068*/ 	.byte	0x04, 0x0a
        /*006a*/ 	.short	(.L_19 - .L_18)
	.align		4
.L_18:
        /*006c*/ 	.word	index@(.nv.constant0.main_kernel0)
        /*0070*/ 	.short	0x0380
        /*0072*/ 	.short	0x0018


	//----- nvinfo : EIATTR_SW_WAR
	.align		4
.L_19:
        /*0074*/ 	.byte	0x04, 0x36
        /*0076*/ 	.short	(.L_21 - .L_20)
.L_20:
        /*0078*/ 	.word	0x00000008
.L_21:


//--------------------- .nv.callgraph             --------------------------
	.section	.nv.callgraph,"",@"SHT_CUDA_CALLGRAPH"
	.align	4
	.sectionentsize	8
	.align		4
        /*0000*/ 	.word	0x00000000
	.align		4
        /*0004*/ 	.word	0xffffffff
	.align		4
        /*0008*/ 	.word	0x00000000
	.align		4
        /*000c*/ 	.word	0xfffffffe
	.align		4
        /*0010*/ 	.word	0x00000000
	.align		4
        /*0014*/ 	.word	0xfffffffd
	.align		4
        /*0018*/ 	.word	0x00000000
	.align		4
        /*001c*/ 	.word	0xfffffffc


//--------------------- .text.main_kernel0        --------------------------
	.section	.text.main_kernel0,"ax",@progbits
	.align	128
        .global         main_kernel0
        .type           main_kernel0,@function
        .size           main_kernel0,(.L_x_3 - main_kernel0)
        .other          main_kernel0,@"STO_CUDA_ENTRY STV_DEFAULT"
main_kernel0:
.text.main_kernel0:
[----:B------:R-:W-:Y:S01]  /*0000*/  LDC R1, c[0x0][0x37c] ;  /* 0x0000df00ff017b82 */ /* 0x000fe20000000800 */
[----:B------:R-:W0:Y:S07]  /*0010*/  S2R R87, SR_CTAID.X ;  /* 0x0000000000577919 */ /* 0x000e2e0000002500 */
[----:B------:R-:W1:Y:S01]  /*0020*/  S2UR UR5, SR_CgaCtaId ;  /* 0x00000000000579c3 */ /* 0x000e620000008800 */
[----:B------:R-:W-:Y:S01]  /*0030*/  UMOV UR4, 0x400 ;  /* 0x0000040000047882 */ /* 0x000fe20000000000 */
[----:B------:R-:W-:Y:S01]  /*0040*/  HFMA2 R83, -RZ, RZ, 0, 0 ;  /* 0x00000000ff537431 */ /* 0x000fe200000001ff */
[----:B------:R-:W2:Y:S01]  /*0050*/  S2R R82, SR_TID.X ;  /* 0x0000000000527919 */ /* 0x000ea20000002100 */
[----:B------:R-:W-:-:S02]  /*0060*/  CS2R R80, SRZ ;  /* 0x0000000000507805 */ /* 0x000fc4000001ff00 */
[----:B------:R-:W-:Y:S02]  /*0070*/  CS2R R78, SRZ ;  /* 0x00000000004e7805 */ /* 0x000fe4000001ff00 */
[----:B------:R-:W-:Y:S02]  /*0080*/  CS2R R76, SRZ ;  /* 0x00000000004c7805 */ /* 0x000fe4000001ff00 */
[----:B------:R-:W-:Y:S01]  /*0090*/  CS2R R74, SRZ ;  /* 0x00000000004a7805 */ /* 0x000fe2000001ff00 */
[----:B------:R-:W3:Y:S01]  /*00a0*/  LDCU.64 UR6, c[0x0][0x358] ;  /* 0x00006b00ff0677ac */ /* 0x000ee20008000a00 */
[----:B-1----:R-:W-:Y:S01]  /*00b0*/  ULEA UR4, UR5, UR4, 0x18 ;  /* 0x0000000405047291 */ /* 0x002fe2000f8ec0ff */
[C---:B0-----:R-:W-:Y:S01]  /*00c0*/  IMAD.HI.U32 R88, R87.reuse, -0x6db6db6d, RZ ;  /* 0x9249249357587827 */ /* 0x041fe200078e00ff */
[----:B------:R-:W-:Y:S02]  /*00d0*/  SHF.L.U32 R85, R87, 0x5, RZ ;  /* 0x0000000557557819 */ /* 0x000fe400000006ff */
[----:B--2---:R-:W-:-:S02]  /*00e0*/  SHF.L.U32 R0, R82, 0x3, RZ ;  /* 0x0000000352007819 */ /* 0x004fc400000006ff */
[----:B------:R-:W-:Y:S02]  /*00f0*/  SHF.R.U32.HI R88, RZ, 0x4, R88 ;  /* 0x00000004ff587819 */ /* 0x000fe40000011658 */
[----:B------:R-:W-:Y:S02]  /*0100*/  SHF.L.U32 R86, R82, 0x1, RZ ;  /* 0x0000000152567819 */ /* 0x000fe400000006ff */
[----:B------:R-:W-:Y:S01]  /*0110*/  LOP3.LUT R0, R0, 0x180, RZ, 0xc0, !PT ;  /* 0x0000018000007812 */ /* 0x000fe200078ec0ff */
[----:B------:R-:W-:Y:S01]  /*0120*/  IMAD R87, R88, -0x1c, R87 ;  /* 0xffffffe458577824 */ /* 0x000fe200078e0257 */
[----:B------:R-:W-:Y:S02]  /*0130*/  LOP3.LUT R85, R85, 0x60, RZ, 0xc0, !PT ;  /* 0x0000006055557812 */ /* 0x000fe400078ec0ff */
[----:B------:R-:W-:Y:S02]  /*0140*/  LOP3.LUT R86, R86, 0x1e, RZ, 0xc0, !PT ;  /* 0x0000001e56567812 */ /* 0x000fe400078ec0ff */
[----:B---3--:R-:W-:-:S07]  /*0150*/  IADD3 R84, PT, PT, R0, UR4, RZ ;  /* 0x0000000400547c10 */ /* 0x008fce000fffe0ff */
.L_x_1:
[----:B------:R-:W0:Y:S01]  /*0160*/  LDC.64 R2, c[0x0][0x380] ;  /* 0x0000e000ff027b82 */ /* 0x000e220000000a00 */
[C---:B------:R-:W-:Y:S02]  /*0170*/  SHF.L.U32 R0, R82.reuse, 0x5, RZ ;  /* 0x0000000552007819 */ /* 0x040fe400000006ff */
[----:B------:R-:W-:Y:S02]  /*0180*/  SHF.L.U32 R6, R82, 0x2, RZ ;  /* 0x0000000252067819 */ /* 0x000fe400000006ff */
[----:B------:R-:W-:Y:S02]  /*0190*/  LOP3.LUT R7, R0, 0x600, RZ, 0xc0, !PT ;  /* 0x0000060000077812 */ /* 0x000fe400078ec0ff */
[----:B------:R-:W-:Y:S01]  /*01a0*/  SHF.L.U32 R0, R87, 0x9, RZ ;  /* 0x0000000957007819 */ /* 0x000fe200000006ff */
[----:B------:R-:W1:Y:S01]  /*01b0*/  LDC.64 R4, c[0x0][0x388] ;  /* 0x0000e200ff047b82 */ /* 0x000e620000000a00 */
[----:B------:R-:W-:Y:S01]  /*01c0*/  SHF.L.U32 R30, R82, 0x4, RZ ;  /* 0x00000004521e7819 */ /* 0x000fe200000006ff */
[----:B------:R-:W-:Y:S01]  /*01d0*/  IMAD R7, R88, 0xe000, R7 ;  /* 0x0000e00058077824 */ /* 0x000fe200078e0207 */
[----:B------:R-:W-:-:S02]  /*01e0*/  LOP3.LUT R0, R0, 0x3800, RZ, 0xc0, !PT ;  /* 0x0000380000007812 */ /* 0x000fc400078ec0ff */
[----:B------:R-:W-:Y:S02]  /*01f0*/  LOP3.LUT R9, R6, 0x1c, RZ, 0xc0, !PT ;  /* 0x0000001c06097812 */ /* 0x000fe400078ec0ff */
[----:B------:R-:W-:Y:S02]  /*0200*/  LOP3.LUT R6, R85, 0x380, R30, 0xf8, !PT ;  /* 0x0000038055067812 */ /* 0x000fe400078ef81e */
[----:B------:R-:W-:Y:S02]  /*0210*/  IADD3 R0, PT, PT, R0, R7, R86 ;  /* 0x0000000700007210 */ /* 0x000fe40007ffe056 */
[----:B------:R-:W-:Y:S02]  /*0220*/  IADD3 R6, PT, PT, R6, R9, RZ ;  /* 0x0000000906067210 */ /* 0x000fe40007ffe0ff */
[C---:B------:R-:W-:Y:S02]  /*0230*/  LEA R7, R83.reuse, R0, 0x5 ;  /* 0x0000000053077211 */ /* 0x040fe400078e28ff */
[----:B------:R-:W-:-:S03]  /*0240*/  LEA R9, R83, R6, 0xc ;  /* 0x0000000653097211 */ /* 0x000fc600078e60ff */
[----:B0-----:R-:W-:-:S05]  /*0250*/  IMAD.WIDE.U32 R2, R7, 0x4, R2 ;  /* 0x0000000407027825 */ /* 0x001fca00078e0002 */
[----:B------:R-:W2:Y:S01]  /*0260*/  LDG.E.64.CONSTANT R6, desc[UR6][R2.64] ;  /* 0x0000000602067981 */ /* 0x000ea2000c1e9b00 */
[----:B-1----:R-:W-:-:S03]  /*0270*/  IMAD.WIDE.U32 R4, R9, 0x4, R4 ;  /* 0x0000000409047825 */ /* 0x002fc600078e0004 */
[----:B------:R-:W3:Y:S04]  /*0280*/  LDG.E.64.CONSTANT R24, desc[UR6][R2.64+0xe000] ;  /* 0x00e0000602187981 */ /* 0x000ee8000c1e9b00 */
[----:B------:R-:W4:Y:S04]  /*0290*/  LDG.E.64.CONSTANT R26, desc[UR6][R2.64+0x1c000] ;  /* 0x01c00006021a7981 */ /* 0x000f28000c1e9b00 */
[----:B------:R-:W5:Y:S04]  /*02a0*/  LDG.E.64.CONSTANT R28, desc[UR6][R2.64+0x2a000] ;  /* 0x02a00006021c7981 */ /* 0x000f68000c1e9b00 */
[----:B------:R-:W5:Y:S04]  /*02b0*/  LDG.E.128.CONSTANT R8, desc[UR6][R4.64] ;  /* 0x0000000604087981 */ /* 0x000f68000c1e9d00 */
[----:B------:R-:W5:Y:S04]  /*02c0*/  LDG.E.128.CONSTANT R12, desc[UR6][R4.64+0x1000] ;  /* 0x00100006040c7981 */ /* 0x000f68000c1e9d00 */
[----:B------:R-:W5:Y:S04]  /*02d0*/  LDG.E.128.CONSTANT R16, desc[UR6][R4.64+0x2000] ;  /* 0x0020000604107981 */ /* 0x000f68000c1e9d00 */
[----:B------:R-:W5:Y:S01]  /*02e0*/  LDG.E.128.CONSTANT R20, desc[UR6][R4.64+0x3000] ;  /* 0x0030000604147981 */ /* 0x000f62000c1e9d00 */
[----:B------:R-:W0:Y:S01]  /*02f0*/  S2UR UR5, SR_CgaCtaId ;  /* 0x00000000000579c3 */ /* 0x000e220000008800 */
[----:B------:R-:W-:-:S02]  /*0300*/  UMOV UR4, 0x400 ;  /* 0x0000040000047882 */ /* 0x000fc40000000000 */
[----:B0-----:R-:W-:Y:S02]  /*0310*/  ULEA UR8, UR5, UR4, 0x18 ;  /* 0x0000000405087291 */ /* 0x001fe4000f8ec0ff */
[----:B------:R-:W-:-:S04]  /*0320*/  UIADD3 UR4, UPT, UPT, UR4, 0x800, URZ ;  /* 0x0000080004047890 */ /* 0x000fc8000fffe0ff */
[----:B------:R-:W-:Y:S01]  /*0330*/  ULEA UR4, UR5, UR4, 0x18 ;  /* 0x0000000405047291 */ /* 0x000fe2000f8ec0ff */
[----:B------:R-:W-:Y:S01]  /*0340*/  LEA R0, R82, UR8, 0x3 ;  /* 0x0000000852007c11 */ /* 0x000fe2000f8e18ff */
[----:B------:R-:W-:Y:S04]  /*0350*/  BAR.SYNC.DEFER_BLOCKING 0x0 ;  /* 0x0000000000007b1d */ /* 0x000fe80000010000 */
[----:B------:R-:W-:Y:S02]  /*0360*/  LEA R44, R86, UR4, 0x2 ;  /* 0x00000004562c7c11 */ /* 0x000fe4000f8e10ff */
[----:B------:R-:W-:-:S04]  /*0370*/  IADD3 R83, PT, PT, R83, 0x1, RZ ;  /* 0x0000000153537810 */ /* 0x000fc80007ffe0ff */
[----:B------:R-:W-:Y:S01]  /*0380*/  ISETP.NE.AND P4, PT, R83, 0x10, PT ;  /* 0x000000105300780c */ /* 0x000fe20003f85270 */
[----:B--2---:R-:W-:Y:S04]  /*0390*/  STS.64 [R0], R6 ;  /* 0x0000000600007388 */ /* 0x004fe80000000a00 */
[----:B---3--:R-:W-:Y:S04]  /*03a0*/  STS.64 [R0+0x200], R24 ;  /* 0x0002001800007388 */ /* 0x008fe80000000a00 */
[----:B----4-:R-:W-:Y:S04]  /*03b0*/  STS.64 [R0+0x400], R26 ;  /* 0x0004001a00007388 */ /* 0x010fe80000000a00 */
[----:B-----5:R0:W-:Y:S04]  /*03c0*/  STS.64 [R0+0x600], R28 ;  /* 0x0006001c00007388 */ /* 0x0201e80000000a00 */
[----:B------:R1:W-:Y:S04]  /*03d0*/  STS.128 [R30+UR4], R8 ;  /* 0x000000081e007988 */ /* 0x0003e80008000c04 */
[----:B------:R1:W-:Y:S04]  /*03e0*/  STS.128 [R30+UR4+0x400], R12 ;  /* 0x0004000c1e007988 */ /* 0x0003e80008000c04 */
[----:B------:R1:W-:Y:S04]  /*03f0*/  STS.128 [R30+UR4+0x800], R16 ;  /* 0x000800101e007988 */ /* 0x0003e80008000c04 */
[----:B------:R1:W-:Y:S01]  /*0400*/  STS.128 [R30+UR4+0xc00], R20 ;  /* 0x000c00141e007988 */ /* 0x0003e20008000c04 */
[----:B------:R-:W-:Y:S06]  /*0410*/  BAR.SYNC.DEFER_BLOCKING 0x0 ;  /* 0x0000000000007b1d */ /* 0x000fec0000010000 */
[----:B------:R1:W2:Y:S04]  /*0420*/  LDS.64 R72, [R44] ;  /* 0x000000002c487984 */ /* 0x0002a80000000a00 */
[----:B------:R1:W3:Y:S04]  /*0430*/  LDS.64 R70, [R44+0x80] ;  /* 0x000080002c467984 */ /* 0x0002e80000000a00 */
[----:B------:R1:W4:Y:S04]  /*0440*/  LDS.64 R2, [R44+0x100] ;  /* 0x000100002c027984 */ /* 0x0003280000000a00 */
[----:B------:R1:W0:Y:S04]  /*0450*/  LDS.64 R4, [R44+0x180] ;  /* 0x000180002c047984 */ /* 0x0002280000000a00 */
        /* <DEDUP_REMOVED lines=18> */
[----:B------:R1:W1:Y:S04]  /*0580*/  LDS.64 R42, [R44+0xb00] ;  /* 0x000b00002c2a7984 */ /* 0x0002680000000a00 */
        /* <DEDUP_REMOVED lines=8> */
[----:B------:R1:W1:Y:S01]  /*0610*/  LDS.64 R68, [R44+0xf80] ;  /* 0x000f80002c447984 */ /* 0x0002620000000a00 */
[----:B0-----:R-:W-:Y:S01]  /*0620*/  MOV R0, RZ ;  /* 0x000000ff00007202 */ /* 0x001fe20000000f00 */
[----:B--234-:R-:W-:-:S06]  /*0630*/  UMOV UR4, 0x40 ;  /* 0x0000004000047882 */ /* 0x01cfcc0000000000 */
.L_x_0:
[----:B------:R-:W0:Y:S01]  /*0640*/  LDS.128 R48, [R84+UR4+-0x40] ;  /* 0xffffc00454307984 */ /* 0x000e220008000c00 */
[C---:B------:R-:W-:Y:S02]  /*0650*/  ISETP.EQ.AND P0, PT, R0.reuse, RZ, PT ;  /* 0x000000ff0000720c */ /* 0x040fe40003f02270 */
[C---:B------:R-:W-:Y:S02]  /*0660*/  ISETP.EQ.AND P1, PT, R0.reuse, 0x8, PT ;  /* 0x000000080000780c */ /* 0x040fe40003f22270 */
[C---:B------:R-:W-:Y:S02]  /*0670*/  ISETP.EQ.AND P2, PT, R0.reuse, 0x10, PT ;  /* 0x000000100000780c */ /* 0x040fe40003f42270 */
[C---:B------:R-:W-:Y:S02]  /*0680*/  ISETP.EQ.AND P3, PT, R0.reuse, 0x18, PT ;  /* 0x000000180000780c */ /* 0x040fe40003f62270 */
[----:B------:R-:W-:-:S05]  /*0690*/  IADD3 R0, PT, PT, R0, 0x8, RZ ;  /* 0x0000000800007810 */ /* 0x000fca0007ffe0ff */
[----:B------:R-:W-:Y:S02]  /*06a0*/  @P0 MOV R45, R81 ;  /* 0x00000051002d0202 */ /* 0x000fe40000000f00 */
[----:B------:R-:W-:Y:S02]  /*06b0*/  @P0 MOV R47, R80 ;  /* 0x00000050002f0202 */ /* 0x000fe40000000f00 */
[----:B------:R-:W-:Y:S02]  /*06c0*/  @P1 MOV R45, R79 ;  /* 0x0000004f002d1202 */ /* 0x000fe40000000f00 */
[----:B------:R-:W-:Y:S02]  /*06d0*/  @P1 MOV R47, R78 ;  /* 0x0000004e002f1202 */ /* 0x000fe40000000f00 */
[----:B------:R-:W-:Y:S02]  /*06e0*/  @P2 MOV R45, R77 ;  /* 0x0000004d002d2202 */ /* 0x000fe40000000f00 */
[----:B------:R-:W-:-:S02]  /*06f0*/  @P2 MOV R47, R76 ;  /* 0x0000004c002f2202 */ /* 0x000fc40000000f00 */
[----:B------:R-:W-:Y:S02]  /*0700*/  @P3 MOV R45, R75 ;  /* 0x0000004b002d3202 */ /* 0x000fe40000000f00 */
[----:B------:R-:W-:-:S03]  /*0710*/  @P3 MOV R47, R74 ;  /* 0x0000004a002f3202 */ /* 0x000fc60000000f00 */
[----:B0-----:R-:W-:Y:S02]  /*0720*/  FFMA R89, R72, R48, R45 ;  /* 0x0000003048597223 */ /* 0x001fe4000000002d */
[----:B------:R-:W-:Y:S02]  /*0730*/  FFMA R48, R48, R73, R47 ;  /* 0x0000004930307223 */ /* 0x000fe4000000002f */
[----:B-1----:R-:W0:Y:S01]  /*0740*/  LDS.128 R44, [R84+UR4+-0x30] ;  /* 0xffffd004542c7984 */ /* 0x002e220008000c00 */
[-C--:B------:R-:W-:Y:S01]  /*0750*/  FFMA R89, R70, R49.reuse, R89 ;  /* 0x0000003146597223 */ /* 0x080fe20000000059 */
[----:B------:R-:W-:-:S03]  /*0760*/  FFMA R48, R71, R49, R48 ;  /* 0x0000003147307223 */ /* 0x000fc60000000030 */
[-C--:B------:R-:W-:Y:S01]  /*0770*/  FFMA R89, R2, R50.reuse, R89 ;  /* 0x0000003202597223 */ /* 0x080fe20000000059 */
[----:B------:R-:W-:-:S03]  /*0780*/  FFMA R48, R3, R50, R48 ;  /* 0x0000003203307223 */ /* 0x000fc60000000030 */
[-C--:B------:R-:W-:Y:S01]  /*0790*/  FFMA R89, R4, R51.reuse, R89 ;  /* 0x0000003304597223 */ /* 0x080fe20000000059 */
[----:B------:R-:W-:-:S03]  /*07a0*/  FFMA R51, R5, R51, R48 ;  /* 0x0000003305337223 */ /* 0x000fc60000000030 */
[----:B0-----:R-:W-:Y:S01]  /*07b0*/  FFMA R89, R6, R44, R89 ;  /* 0x0000002c06597223 */ /* 0x001fe20000000059 */
[----:B------:R-:W-:Y:S02]  /*07c0*/  FFMA R44, R44, R7, R51 ;  /* 0x000000072c2c7223 */ /* 0x000fe40000000033 */
[----:B------:R-:W0:Y:S01]  /*07d0*/  LDS.128 R48, [R84+UR4+-0x20] ;  /* 0xffffe00454307984 */ /* 0x000e220008000c00 */
        /* <DEDUP_REMOVED lines=17> */
[----:B------:R-:W0:Y:S01]  /*08f0*/  LDS.128 R48, [R84+UR4] ;  /* 0x0000000454307984 */ /* 0x000e220008000c00 */
        /* <DEDUP_REMOVED lines=8> */
[----:B------:R-:W0:Y:S01]  /*0980*/  LDS.128 R44, [R84+UR4+0x10] ;  /* 0x00001004542c7984 */ /* 0x000e220008000c00 */
        /* <DEDUP_REMOVED lines=19> */
[----:B------:R-:W-:Y:S01]  /*0ac0*/  FFMA R48, R57, R49, R48 ;  /* 0x0000003139307223 */ /* 0x000fe20000000030 */
[----:B------:R-:W-:Y:S02]  /*0ad0*/  UIADD3 UR4, UPT, UPT, UR4, 0x200, URZ ;  /* 0x0000020004047890 */ /* 0x000fe4000fffe0ff */
[-C--:B------:R-:W-:Y:S01]  /*0ae0*/  FFMA R89, R58, R50.reuse, R89 ;  /* 0x000000323a597223 */ /* 0x080fe20000000059 */
[----:B------:R-:W-:Y:S01]  /*0af0*/  FFMA R48, R59, R50, R48 ;  /* 0x000000323b307223 */ /* 0x000fe20000000030 */
[----:B------:R-:W-:-:S02]  /*0b00*/  UISETP.NE.AND UP0, UPT, UR4, 0x840, UPT ;  /* 0x000008400400788c */ /* 0x000fc4000bf05270 */
[-C--:B------:R-:W-:Y:S01]  /*0b10*/  FFMA R89, R60, R51.reuse, R89 ;  /* 0x000000333c597223 */ /* 0x080fe20000000059 */
[----:B------:R-:W-:-:S03]  /*0b20*/  FFMA R51, R61, R51, R48 ;  /* 0x000000333d337223 */ /* 0x000fc60000000030 */
[----:B0-----:R-:W-:Y:S01]  /*0b30*/  FFMA R89, R62, R44, R89 ;  /* 0x0000002c3e597223 */ /* 0x001fe20000000059 */
[----:B------:R-:W-:-:S03]  /*0b40*/  FFMA R44, R44, R63, R51 ;  /* 0x0000003f2c2c7223 */ /* 0x000fc60000000033 */
[-C--:B------:R-:W-:Y:S01]  /*0b50*/  FFMA R89, R64, R45.reuse, R89 ;  /* 0x0000002d40597223 */ /* 0x080fe20000000059 */
[----:B------:R-:W-:-:S03]  /*0b60*/  FFMA R44, R65, R45, R44 ;  /* 0x0000002d412c7223 */ /* 0x000fc6000000002c */
[-C--:B------:R-:W-:Y:S01]  /*0b70*/  FFMA R89, R66, R46.reuse, R89 ;  /* 0x0000002e42597223 */ /* 0x080fe20000000059 */
[----:B------:R-:W-:-:S03]  /*0b80*/  FFMA R44, R67, R46, R44 ;  /* 0x0000002e432c7223 */ /* 0x000fc6000000002c */
[-C--:B------:R-:W-:Y:S01]  /*0b90*/  FFMA R89, R68, R47.reuse, R89 ;  /* 0x0000002f44597223 */ /* 0x080fe20000000059 */
[----:B------:R-:W-:-:S04]  /*0ba0*/  FFMA R44, R69, R47, R44 ;  /* 0x0000002f452c7223 */ /* 0x000fc8000000002c */
[-C--:B------:R-:W-:Y:S02]  /*0bb0*/  @P0 MOV R81, R89.reuse ;  /* 0x0000005900510202 */ /* 0x080fe40000000f00 */
[-C--:B------:R-:W-:Y:S02]  /*0bc0*/  @P1 MOV R79, R89.reuse ;  /* 0x00000059004f1202 */ /* 0x080fe40000000f00 */
[-C--:B------:R-:W-:Y:S02]  /*0bd0*/  @P2 MOV R77, R89.reuse ;  /* 0x00000059004d2202 */ /* 0x080fe40000000f00 */
[----:B------:R-:W-:Y:S02]  /*0be0*/  @P3 MOV R75, R89 ;  /* 0x00000059004b3202 */ /* 0x000fe40000000f00 */
[-C--:B------:R-:W-:Y:S02]  /*0bf0*/  @P0 MOV R80, R44.reuse ;  /* 0x0000002c00500202 */ /* 0x080fe40000000f00 */
[----:B------:R-:W-:-:S02]  /*0c00*/  @P1 MOV R78, R44 ;  /* 0x0000002c004e1202 */ /* 0x000fc40000000f00 */
[-C--:B------:R-:W-:Y:S02]  /*0c10*/  @P2 MOV R76, R44.reuse ;  /* 0x0000002c004c2202 */ /* 0x080fe40000000f00 */
[----:B------:R-:W-:Y:S01]  /*0c20*/  @P3 MOV R74, R44 ;  /* 0x0000002c004a3202 */ /* 0x000fe20000000f00 */
[----:B------:R-:W-:Y:S06]  /*0c30*/  BRA.U UP0, `(.L_x_0) ;  /* 0xfffffff900807547 */ /* 0x000fec000b83ffff */
[----:B------:R-:W-:Y:S05]  /*0c40*/  @P4 BRA `(.L_x_1) ;  /* 0xfffffff400444947 */ /* 0x000fea000383ffff */
[----:B------:R-:W0:Y:S01]  /*0c50*/  LDC.64 R2, c[0x0][0x390] ;  /* 0x0000e400ff027b82 */ /* 0x000e220000000a00 */
[----:B------:R-:W-:Y:S02]  /*0c60*/  SHF.L.U32 R82, R82, 0x3, RZ ;  /* 0x0000000352527819 */ /* 0x000fe400000006ff */
[----:B------:R-:W-:Y:S02]  /*0c70*/  SHF.L.U32 R87, R87, 0x7, RZ ;  /* 0x0000000757577819 */ /* 0x000fe400000006ff */
[----:B------:R-:W-:Y:S02]  /*0c80*/  LOP3.LUT R5, R82, 0x180, RZ, 0xc0, !PT ;  /* 0x0000018052057812 */ /* 0x000fe400078ec0ff */
[----:B------:R-:W-:-:S03]  /*0c90*/  LOP3.LUT R87, R87, 0xe00, RZ, 0xc0, !PT ;  /* 0x00000e0057577812 */ /* 0x000fc600078ec0ff */
[----:B------:R-:W-:-:S05]  /*0ca0*/  IMAD R88, R88, 0x3800, R5 ;  /* 0x0000380058587824 */ /* 0x000fca00078e0205 */
[----:B------:R-:W-:-:S04]  /*0cb0*/  IADD3 R88, PT, PT, R86, R88, R85 ;  /* 0x0000005856587210 */ /* 0x000fc80007ffe055 */
[----:B------:R-:W-:-:S05]  /*0cc0*/  IADD3 R87, PT, PT, R87, R88, RZ ;  /* 0x0000005857577210 */ /* 0x000fca0007ffe0ff */
[----:B0-----:R-:W-:-:S05]  /*0cd0*/  IMAD.WIDE.U32 R2, R87, 0x4, R2 ;  /* 0x0000000457027825 */ /* 0x001fca00078e0002 */
[----:B------:R-:W-:Y:S04]  /*0ce0*/  STG.E desc[UR6][R2.64], R81 ;  /* 0x0000005102007986 */ /* 0x000fe8000c101906 */
[----:B------:R-:W-:Y:S04]  /*0cf0*/  STG.E desc[UR6][R2.64+0x4], R80 ;  /* 0x0000045002007986 */ /* 0x000fe8000c101906 */
[----:B------:R-:W-:Y:S04]  /*0d00*/  STG.E desc[UR6][R2.64+0x3800], R79 ;  /* 0x0038004f02007986 */ /* 0x000fe8000c101906 */
[----:B------:R-:W-:Y:S04]  /*0d10*/  STG.E desc[UR6][R2.64+0x3804], R78 ;  /* 0x0038044e02007986 */ /* 0x000fe8000c101906 */
[----:B------:R-:W-:Y:S04]  /*0d20*/  STG.E desc[UR6][R2.64+0x7000], R77 ;  /* 0x0070004d02007986 */ /* 0x000fe8000c101906 */
[----:B------:R-:W-:Y:S04]  /*0d30*/  STG.E desc[UR6][R2.64+0x7004], R76 ;  /* 0x0070044c02007986 */ /* 0x000fe8000c101906 */
[----:B------:R-:W-:Y:S04]  /*0d40*/  STG.E desc[UR6][R2.64+0xa800], R75 ;  /* 0x00a8004b02007986 */ /* 0x000fe8000c101906 */
[----:B------:R-:W-:Y:S01]  /*0d50*/  STG.E desc[UR6][R2.64+0xa804], R74 ;  /* 0x00a8044a02007986 */ /* 0x000fe2000c101906 */
[----:B------:R-:W-:Y:S05]  /*0d60*/  EXIT ;  /* 0x000000000000794d */ /* 0x000fea0003800000 */
.L_x_2:
[----:B------:R-:W-:-:S00]  /*0d70*/  BRA `(.L_x_2) ;  /* 0xfffffffc00fc7947 */ /* 0x000fc0000383ffff */
[----:B------:R-:W-:-:S00]  /*0d80*/  NOP ;  /* 0x0000000000007918 */ /* 0x000fc00000000000 */
[----:B------:R-:W-:-:S00]  /*0d90*/  NOP ;  /* 0x0000000000007918 */ /* 0x000fc00000000000 */
[----:B------:R-:W-:-:S00]  /*0da0*/  NOP ;  /* 0x0000000000007918 */ /* 0x000fc00000000000 */
[----:B------:R-:W-:-:S00]  /*0db0*/  NOP ;  /* 0x0000000000007918 */ /* 0x000fc00000000000 */
[----:B------:R-:W-:-:S00]  /*0dc0*/  NOP ;  /* 0x0000000000007918 */ /* 0x000fc00000000000 */
[----:B------:R-:W-:-:S00]  /*0dd0*/  NOP ;  /* 0x0000000000007918 */ /* 0x000fc00000000000 */
[----:B------:R-:W-:-:S00]  /*0de0*/  NOP ;  /* 0x0000000000007918 */ /* 0x000fc00000000000 */
[----:B------:R-:W-:-:S00]  /*0df0*/  NOP ;  /* 0x0000000000007918 */ /* 0x000fc00000000000 */
.L_x_3:


//--------------------- .nv.shared.main_kernel0   --------------------------
	.section	.nv.shared.main_kernel0,"aw",@nobits
	.sectionflags	@""
	.align	4
.nv.shared.main_kernel0:
	.zero		7168


//--------------------- .nv.shared.reserved.0     --------------------------
	.section	.nv.shared.reserved.0,"aw",@nobits
	.weak		__nv_reservedSMEM_offset_0_alias
	.size		__nv_reservedSMEM_offset_0_alias, 0, 64
	.other		__nv_reservedSMEM_offset_0_alias,@"STO_CUDA_RESERVED_SHARED STV_DEFAULT"
__nv_reservedSMEM_offset_0_alias:
	.zero		0
	.zero		64


//--------------------- .nv.constant0.main_kernel0 --------------------------
	.section	.nv.constant0.main_kernel0,"a",@progbits
	.sectionflags	@""
	.align	4
.nv.constant0.main_kernel0:
	.zero		920


//--------------------- SYMBOLS --------------------------

	.type		.nv.reservedSmem.offset0,@object
	.size		.nv.reservedSmem.offset0,0x4
	.type		.nv.reservedSmem.cap,@object
	.size		.nv.reservedSmem.cap,0x4
